//
// Generated by NVIDIA NVVM Compiler
//
// Compiler Build ID: CL-36424714
// Cuda compilation tools, release 13.0, V13.0.88
// Based on NVVM 20.0.0
//

.version 9.0
.target sm_100
.address_size 64

	// .globl	_Z16histogram_kernelPiS_i

.visible .entry _Z16histogram_kernelPiS_i(
	.param .u64 .ptr .align 1 _Z16histogram_kernelPiS_i_param_0,
	.param .u64 .ptr .align 1 _Z16histogram_kernelPiS_i_param_1,
	.param .u32 _Z16histogram_kernelPiS_i_param_2
)
{
	.reg .pred 	%p<2>;
	.reg .b32 	%r<8>;
	.reg .b64 	%rd<9>;

	ld.param.u64 	%rd1, [_Z16histogram_kernelPiS_i_param_0];
	ld.param.u64 	%rd2, [_Z16histogram_kernelPiS_i_param_1];
	ld.param.u32 	%r2, [_Z16histogram_kernelPiS_i_param_2];
	mov.u32 	%r3, %ctaid.x;
	mov.u32 	%r4, %ntid.x;
	mov.u32 	%r5, %tid.x;
	mad.lo.s32 	%r1, %r3, %r4, %r5;
	setp.ge.s32 	%p1, %r1, %r2;
	@%p1 bra 	$L__BB0_2;
	cvta.to.global.u64 	%rd3, %rd1;
	cvta.to.global.u64 	%rd4, %rd2;
	mul.wide.s32 	%rd5, %r1, 4;
	add.s64 	%rd6, %rd3, %rd5;
	ld.global.u32 	%r6, [%rd6];
	mul.wide.s32 	%rd7, %r6, 4;
	add.s64 	%rd8, %rd4, %rd7;
	atom.global.add.u32 	%r7, [%rd8], 1;
$L__BB0_2:
	ret;

}
	// .globl	_Z23histogram_i32x4_kernel2PiS_i
.visible .entry _Z23histogram_i32x4_kernel2PiS_i(
	.param .u64 .ptr .align 1 _Z23histogram_i32x4_kernel2PiS_i_param_0,
	.param .u64 .ptr .align 1 _Z23histogram_i32x4_kernel2PiS_i_param_1,
	.param .u32 _Z23histogram_i32x4_kernel2PiS_i_param_2
)
{
	.reg .pred 	%p<2>;
	.reg .b32 	%r<15>;
	.reg .b64 	%rd<15>;

	ld.param.u64 	%rd1, [_Z23histogram_i32x4_kernel2PiS_i_param_0];
	ld.param.u64 	%rd2, [_Z23histogram_i32x4_kernel2PiS_i_param_1];
	ld.param.u32 	%r2, [_Z23histogram_i32x4_kernel2PiS_i_param_2];
	mov.u32 	%r3, %ctaid.x;
	mov.u32 	%r4, %ntid.x;
	mov.u32 	%r5, %tid.x;
	mad.lo.s32 	%r6, %r3, %r4, %r5;
	shl.b32 	%r1, %r6, 2;
	setp.ge.s32 	%p1, %r1, %r2;
	@%p1 bra 	$L__BB1_2;
	cvta.to.global.u64 	%rd3, %rd1;
	cvta.to.global.u64 	%rd4, %rd2;
	mul.wide.s32 	%rd5, %r1, 4;
	add.s64 	%rd6, %rd3, %rd5;
	ld.global.v4.u32 	{%r7, %r8, %r9, %r10}, [%rd6];
	mul.wide.s32 	%rd7, %r7, 4;
	add.s64 	%rd8, %rd4, %rd7;
	atom.global.add.u32 	%r11, [%rd8], 1;
	mul.wide.s32 	%rd9, %r8, 4;
	add.s64 	%rd10, %rd4, %rd9;
	atom.global.add.u32 	%r12, [%rd10], 1;
	mul.wide.s32 	%rd11, %r9, 4;
	add.s64 	%rd12, %rd4, %rd11;
	atom.global.add.u32 	%r13, [%rd12], 1;
	mul.wide.s32 	%rd13, %r10, 4;
	add.s64 	%rd14, %rd4, %rd13;
	atom.global.add.u32 	%r14, [%rd14], 1;
$L__BB1_2:
	ret;

}


// ===== COMPILED SASS (sm_100) =====

	.target	sm_100

	.elftype	@"ET_EXEC"


//--------------------- .note.nv.tkinfo           --------------------------
	.section	.note.nv.tkinfo,"",@"SHT_NOTE"
	.sectionflags	@"SHF_NOTE_NV_TKINFO"
	.tkinfo
        /*0018*/ 	.word	0x00000002
        /*0030*/ 	.string	""
        /*0030*/ 	.string	"ptxas"
        /*0030*/ 	.string	"Cuda compilation tools, release 13.0, V13.0.88"
        /*0030*/ 	.string	"Build cuda_13.0.r13.0/compiler.36424714_0"
        /*0030*/ 	.string	"-arch sm_100 -m 64 "



//--------------------- .note.nv.cuinfo           --------------------------
	.section	.note.nv.cuinfo,"",@"SHT_NOTE"
	.sectionflags	@"SHF_NOTE_NV_CUINFO"
        /*0018*/ 	.short	0x0002
        /*001a*/ 	.short	0x0064
        /*001c*/ 	.short	0x0082
	.zero		2


//--------------------- .nv.info                  --------------------------
	.section	.nv.info,"",@"SHT_CUDA_INFO"
	.align	4


	//----- nvinfo : EIATTR_REGCOUNT
	.align		4
        /*0000*/ 	.byte	0x04, 0x2f
        /*0002*/ 	.short	(.L_1 - .L_0)
	.align		4
.L_0:
        /*0004*/ 	.word	index@(_Z16histogram_kernelPiS_i)
        /*0008*/ 	.word	0x0000000a


	//----- nvinfo : EIATTR_FRAME_SIZE
	.align		4
.L_1:
        /*000c*/ 	.byte	0x04, 0x11
        /*000e*/ 	.short	(.L_3 - .L_2)
	.align		4
.L_2:
        /*0010*/ 	.word	index@(_Z16histogram_kernelPiS_i)
        /*0014*/ 	.word	0x00000000


	//----- nvinfo : EIATTR_REGCOUNT
	.align		4
.L_3:
        /*0018*/ 	.byte	0x04, 0x2f
        /*001a*/ 	.short	(.L_5 - .L_4)
	.align		4
.L_4:
        /*001c*/ 	.word	index@(_Z23histogram_i32x4_kernel2PiS_i)
        /*0020*/ 	.word	0x00000014


	//----- nvinfo : EIATTR_FRAME_SIZE
	.align		4
.L_5:
        /*0024*/ 	.byte	0x04, 0x11
        /*0026*/ 	.short	(.L_7 - .L_6)
	.align		4
.L_6:
        /*0028*/ 	.word	index@(_Z23histogram_i32x4_kernel2PiS_i)
        /*002c*/ 	.word	0x00000000


	//----- nvinfo : EIATTR_MIN_STACK_SIZE
	.align		4
.L_7:
        /*0030*/ 	.byte	0x04, 0x12
        /*0032*/ 	.short	(.L_9 - .L_8)
	.align		4
.L_8:
        /*0034*/ 	.word	index@(_Z23histogram_i32x4_kernel2PiS_i)
        /*0038*/ 	.word	0x00000000


	//----- nvinfo : EIATTR_MIN_STACK_SIZE
	.align		4
.L_9:
        /*003c*/ 	.byte	0x04, 0x12
        /*003e*/ 	.short	(.L_11 - .L_10)
	.align		4
.L_10:
        /*0040*/ 	.word	index@(_Z16histogram_kernelPiS_i)
        /*0044*/ 	.word	0x00000000
.L_11:


//--------------------- .nv.compat                --------------------------
	.section	.nv.compat,"",@"SHT_CUDA_COMPAT_INFO"
	.align	4
        /*0000*/ 	.byte	0x02, 0x09, 0x00, 0x00, 0x02, 0x02, 0x01, 0x00, 0x02, 0x05, 0x05, 0x00, 0x03, 0x07, 0x01, 0x01
        /*0010*/ 	.byte	0x02, 0x03, 0x00, 0x00, 0x02, 0x06, 0x01, 0x00, 0x04, 0x0b, 0x08, 0x00, 0x09, 0x00, 0x00, 0x00
        /*0020*/ 	.byte	0x00, 0x00, 0x00, 0x00


//--------------------- .nv.info._Z23histogram_i32x4_kernel2PiS_i --------------------------
	.section	.nv.info._Z23histogram_i32x4_kernel2PiS_i,"",@"SHT_CUDA_INFO"
	.sectionflags	@""
	.align	4


	//----- nvinfo : EIATTR_CUDA_API_VERSION
	.align		4
        /*0000*/ 	.byte	0x04, 0x37
        /*0002*/ 	.short	(.L_13 - .L_12)
.L_12:
        /*0004*/ 	.word	0x00000082


	//----- nvinfo : EIATTR_KPARAM_INFO
	.align		4
.L_13:
        /*0008*/ 	.byte	0x04, 0x17
        /*000a*/ 	.short	(.L_15 - .L_14)
.L_14:
        /*000c*/ 	.word	0x00000000
        /*0010*/ 	.short	0x0002
        /*0012*/ 	.short	0x0010
        /*0014*/ 	.byte	0x00, 0xf0, 0x11, 0x00


	//----- nvinfo : EIATTR_KPARAM_INFO
	.align		4
.L_15:
        /*0018*/ 	.byte	0x04, 0x17
        /*001a*/ 	.short	(.L_17 - .L_16)
.L_16:
        /*001c*/ 	.word	0x00000000
        /*0020*/ 	.short	0x0001
        /*0022*/ 	.short	0x0008
        /*0024*/ 	.byte	0x00, 0xf5, 0x21, 0x00


	//----- nvinfo : EIATTR_KPARAM_INFO
	.align		4
.L_17:
        /*0028*/ 	.byte	0x04, 0x17
        /*002a*/ 	.short	(.L_19 - .L_18)
.L_18:
        /*002c*/ 	.word	0x00000000
        /*0030*/ 	.short	0x0000
        /*0032*/ 	.short	0x0000
        /*0034*/ 	.byte	0x00, 0xf5, 0x21, 0x00


	//----- nvinfo : EIATTR_SPARSE_MMA_MASK
	.align		4
.L_19:
        /*0038*/ 	.byte	0x03, 0x50
        /*003a*/ 	.short	0x0000


	//----- nvinfo : EIATTR_MAXREG_COUNT
	.align		4
        /*003c*/ 	.byte	0x03, 0x1b
        /*003e*/ 	.short	0x00ff


	//----- nvinfo : EIATTR_MERCURY_ISA_VERSION
	.align		4
        /*0040*/ 	.byte	0x03, 0x5f
        /*0042*/ 	.short	0x0101


	//----- nvinfo : EIATTR_VRC_CTA_INIT_COUNT
	.align		4
        /*0044*/ 	.byte	0x02, 0x4a
	.zero		1
	.zero		1


	//----- nvinfo : EIATTR_EXIT_INSTR_OFFSETS
	.align		4
        /*0048*/ 	.byte	0x04, 0x1c
        /*004a*/ 	.short	(.L_21 - .L_20)


	//   ....[0]....
.L_20:
        /*004c*/ 	.word	0x00000080


	//   ....[1]....
        /*0050*/ 	.word	0x00000170


	//----- nvinfo : EIATTR_CBANK_PARAM_SIZE
	.align		4
.L_21:
        /*0054*/ 	.byte	0x03, 0x19
        /*0056*/ 	.short	0x0014


	//----- nvinfo : EIATTR_PARAM_CBANK
	.align		4
        /*0058*/ 	.byte	0x04, 0x0a
        /*005a*/ 	.short	(.L_23 - .L_22)
	.align		4
.L_22:
        /*005c*/ 	.word	index@(.nv.constant0._Z23histogram_i32x4_kernel2PiS_i)
        /*0060*/ 	.short	0x0380
        /*0062*/ 	.short	0x0014


	//----- nvinfo : EIATTR_SW_WAR
	.align		4
.L_23:
        /*0064*/ 	.byte	0x04, 0x36
        /*0066*/ 	.short	(.L_25 - .L_24)
.L_24:
        /*0068*/ 	.word	0x00000008
.L_25:


//--------------------- .nv.info._Z16histogram_kernelPiS_i --------------------------
	.section	.nv.info._Z16histogram_kernelPiS_i,"",@"SHT_CUDA_INFO"
	.sectionflags	@""
	.align	4


	//----- nvinfo : EIATTR_CUDA_API_VERSION
	.align		4
        /*0000*/ 	.byte	0x04, 0x37
        /*0002*/ 	.short	(.L_27 - .L_26)
.L_26:
        /*0004*/ 	.word	0x00000082


	//----- nvinfo : EIATTR_KPARAM_INFO
	.align		4
.L_27:
        /*0008*/ 	.byte	0x04, 0x17
        /*000a*/ 	.short	(.L_29 - .L_28)
.L_28:
        /*000c*/ 	.word	0x00000000
        /*0010*/ 	.short	0x0002
        /*0012*/ 	.short	0x0010
        /*0014*/ 	.byte	0x00, 0xf0, 0x11, 0x00


	//----- nvinfo : EIATTR_KPARAM_INFO
	.align		4
.L_29:
        /*0018*/ 	.byte	0x04, 0x17
        /*001a*/ 	.short	(.L_31 - .L_30)
.L_30:
        /*001c*/ 	.word	0x00000000
        /*0020*/ 	.short	0x0001
        /*0022*/ 	.short	0x0008
        /*0024*/ 	.byte	0x00, 0xf5, 0x21, 0x00


	//----- nvinfo : EIATTR_KPARAM_INFO
	.align		4
.L_31:
        /*0028*/ 	.byte	0x04, 0x17
        /*002a*/ 	.short	(.L_33 - .L_32)
.L_32:
        /*002c*/ 	.word	0x00000000
        /*0030*/ 	.short	0x0000
        /*0032*/ 	.short	0x0000
        /*0034*/ 	.byte	0x00, 0xf5, 0x21, 0x00


	//----- nvinfo : EIATTR_SPARSE_MMA_MASK
	.align		4
.L_33:
        /*0038*/ 	.byte	0x03, 0x50
        /*003a*/ 	.short	0x0000


	//----- nvinfo : EIATTR_MAXREG_COUNT
	.align		4
        /*003c*/ 	.byte	0x03, 0x1b
        /*003e*/ 	.short	0x00ff


	//----- nvinfo : EIATTR_MERCURY_ISA_VERSION
	.align		4
        /*0040*/ 	.byte	0x03, 0x5f
        /*0042*/ 	.short	0x0101


	//----- nvinfo : EIATTR_VRC_CTA_INIT_COUNT
	.align		4
        /*0044*/ 	.byte	0x02, 0x4a
	.zero		1
	.zero		1


	//----- nvinfo : EIATTR_EXIT_INSTR_OFFSETS
	.align		4
        /*0048*/ 	.byte	0x04, 0x1c
        /*004a*/ 	.short	(.L_35 - .L_34)


	//   ....[0]....
.L_34:
        /*004c*/ 	.word	0x00000070


	//   ....[1]....
        /*0050*/ 	.word	0x00000100


	//----- nvinfo : EIATTR_CBANK_PARAM_SIZE
	.align		4
.L_35:
        /*0054*/ 	.byte	0x03, 0x19
        /*0056*/ 	.short	0x0014


	//----- nvinfo : EIATTR_PARAM_CBANK
	.align		4
        /*0058*/ 	.byte	0x04, 0x0a
        /*005a*/ 	.short	(.L_37 - .L_36)
	.align		4
.L_36:
        /*005c*/ 	.word	index@(.nv.constant0._Z16histogram_kernelPiS_i)
        /*0060*/ 	.short	0x0380
        /*0062*/ 	.short	0x0014


	//----- nvinfo : EIATTR_SW_WAR
	.align		4
.L_37:
        /*0064*/ 	.byte	0x04, 0x36
        /*0066*/ 	.short	(.L_39 - .L_38)
.L_38:
        /*0068*/ 	.word	0x00000008
.L_39:


//--------------------- .nv.callgraph             --------------------------
	.section	.nv.callgraph,"",@"SHT_CUDA_CALLGRAPH"
	.align	4
	.sectionentsize	8
	.align		4
        /*0000*/ 	.word	0x00000000
	.align		4
        /*0004*/ 	.word	0xffffffff
	.align		4
        /*0008*/ 	.word	0x00000000
	.align		4
        /*000c*/ 	.word	0xfffffffe
	.align		4
        /*0010*/ 	.word	0x00000000
	.align		4
        /*0014*/ 	.word	0xfffffffd
	.align		4
        /*0018*/ 	.word	0x00000000
	.align		4
        /*001c*/ 	.word	0xfffffffc


//--------------------- .text._Z23histogram_i32x4_kernel2PiS_i --------------------------
	.section	.text._Z23histogram_i32x4_kernel2PiS_i,"ax",@progbits
	.align	128
        .global         _Z23histogram_i32x4_kernel2PiS_i
        .type           _Z23histogram_i32x4_kernel2PiS_i,@function
        .size           _Z23histogram_i32x4_kernel2PiS_i,(.L_x_2 - _Z23histogram_i32x4_kernel2PiS_i)
        .other          _Z23histogram_i32x4_kernel2PiS_i,@"STO_CUDA_ENTRY STV_DEFAULT"
_Z23histogram_i32x4_kernel2PiS_i:
.text._Z23histogram_i32x4_kernel2PiS_i:
[----:B------:R-:W-:Y:S01]  /*0000*/  LDC R1, c[0x0][0x37c] ;  /* 0x0000df00ff017b82 */ /* 0x000fe20000000800 */
[----:B------:R-:W0:Y:S07]  /*0010*/  S2R R3, SR_TID.X ;  /* 0x0000000000037919 */ /* 0x000e2e0000002100 */
[----:B------:R-:W0:Y:S01]  /*0020*/  S2UR UR4, SR_CTAID.X ;  /* 0x00000000000479c3 */ /* 0x000e220000002500 */
[----:B------:R-:W1:Y:S07]  /*0030*/  LDCU UR5, c[0x0][0x390] ;  /* 0x00007200ff0577ac */ /* 0x000e6e0008000800 */
[----:B------:R-:W0:Y:S02]  /*0040*/  LDC R0, c[0x0][0x360] ;  /* 0x0000d800ff007b82 */ /* 0x000e240000000800 */
[----:B0-----:R-:W-:-:S05]  /*0050*/  IMAD R0, R0, UR4, R3 ;  /* 0x0000000400007c24 */ /* 0x001fca000f8e0203 */
[----:B------:R-:W-:-:S04]  /*0060*/  SHF.L.U32 R5, R0, 0x2, RZ ;  /* 0x0000000200057819 */ /* 0x000fc800000006ff */
[----:B-1----:R-:W-:-:S13]  /*0070*/  ISETP.GE.AND P0, PT, R5, UR5, PT ;  /* 0x0000000505007c0c */ /* 0x002fda000bf06270 */
[----:B------:R-:W-:Y:S05]  /*0080*/  @P0 EXIT ;  /* 0x000000000000094d */ /* 0x000fea0003800000 */
[----:B------:R-:W0:Y:S01]  /*0090*/  LDC.64 R2, c[0x0][0x380] ;  /* 0x0000e000ff027b82 */ /* 0x000e220000000a00 */
[----:B------:R-:W1:Y:S07]  /*00a0*/  LDCU.64 UR4, c[0x0][0x358] ;  /* 0x00006b00ff0477ac */ /* 0x000e6e0008000a00 */
[----:B------:R-:W2:Y:S01]  /*00b0*/  LDC.64 R10, c[0x0][0x388] ;  /* 0x0000e200ff0a7b82 */ /* 0x000ea20000000a00 */
[----:B0-----:R-:W-:-:S05]  /*00c0*/  IMAD.WIDE R2, R5, 0x4, R2 ;  /* 0x0000000405027825 */ /* 0x001fca00078e0202 */
[----:B-1----:R-:W2:Y:S01]  /*00d0*/  LDG.E.128 R12, desc[UR4][R2.64] ;  /* 0x00000004020c7981 */ /* 0x002ea2000c1e1d00 */
[----:B------:R-:W-:Y:S02]  /*00e0*/  HFMA2 R17, -RZ, RZ, 0, 5.9604644775390625e-08 ;  /* 0x00000001ff117431 */ /* 0x000fe400000001ff */
[----:B--2---:R-:W-:-:S04]  /*00f0*/  IMAD.WIDE R4, R12, 0x4, R10 ;  /* 0x000000040c047825 */ /* 0x004fc800078e020a */
[--C-:B------:R-:W-:Y:S01]  /*0100*/  IMAD.WIDE R6, R13, 0x4, R10.reuse ;  /* 0x000000040d067825 */ /* 0x100fe200078e020a */
[----:B------:R-:W-:Y:S03]  /*0110*/  REDG.E.ADD.STRONG.GPU desc[UR4][R4.64], R17 ;  /* 0x000000110400798e */ /* 0x000fe6000c12e104 */
[--C-:B------:R-:W-:Y:S01]  /*0120*/  IMAD.WIDE R8, R14, 0x4, R10.reuse ;  /* 0x000000040e087825 */ /* 0x100fe200078e020a */
[----:B------:R-:W-:Y:S03]  /*0130*/  REDG.E.ADD.STRONG.GPU desc[UR4][R6.64], R17 ;  /* 0x000000110600798e */ /* 0x000fe6000c12e104 */
[----:B------:R-:W-:Y:S01]  /*0140*/  IMAD.WIDE R10, R15, 0x4, R10 ;  /* 0x000000040f0a7825 */ /* 0x000fe200078e020a */
[----:B------:R-:W-:Y:S04]  /*0150*/  REDG.E.ADD.STRONG.GPU desc[UR4][R8.64], R17 ;  /* 0x000000110800798e */ /* 0x000fe8000c12e104 */
[----:B------:R-:W-:Y:S01]  /*0160*/  REDG.E.ADD.STRONG.GPU desc[UR4][R10.64], R17 ;  /* 0x000000110a00798e */ /* 0x000fe2000c12e104 */
[----:B------:R-:W-:Y:S05]  /*0170*/  EXIT ;  /* 0x000000000000794d */ /* 0x000fea0003800000 */
.L_x_0:
[----:B------:R-:W-:-:S00]  /*0180*/  BRA `(.L_x_0) ;  /* 0xfffffffc00fc7947 */ /* 0x000fc0000383ffff */
[----:B------:R-:W-:-:S00]  /*0190*/  NOP ;  /* 0x0000000000007918 */ /* 0x000fc00000000000 */
        /* <DEDUP_REMOVED lines=14> */
.L_x_2:


//--------------------- .text._Z16histogram_kernelPiS_i --------------------------
	.section	.text._Z16histogram_kernelPiS_i,"ax",@progbits
	.align	128
        .global         _Z16histogram_kernelPiS_i
        .type           _Z16histogram_kernelPiS_i,@function
        .size           _Z16histogram_kernelPiS_i,(.L_x_3 - _Z16histogram_kernelPiS_i)
        .other          _Z16histogram_kernelPiS_i,@"STO_CUDA_ENTRY STV_DEFAULT"
_Z16histogram_kernelPiS_i:
.text._Z16histogram_kernelPiS_i:
[----:B------:R-:W-:Y:S01]  /*0000*/  LDC R1, c[0x0][0x37c] ;  /* 0x0000df00ff017b82 */ /* 0x000fe20000000800 */
[----:B------:R-:W0:Y:S07]  /*0010*/  S2R R0, SR_TID.X ;  /* 0x0000000000007919 */ /* 0x000e2e0000002100 */
[----:B------:R-:W0:Y:S01]  /*0020*/  S2UR UR4, SR_CTAID.X ;  /* 0x00000000000479c3 */ /* 0x000e220000002500 */
[----:B------:R-:W1:Y:S07]  /*0030*/  LDCU UR5, c[0x0][0x390] ;  /* 0x00007200ff0577ac */ /* 0x000e6e0008000800 */
[----:B------:R-:W0:Y:S02]  /*0040*/  LDC R5, c[0x0][0x360] ;  /* 0x0000d800ff057b82 */ /* 0x000e240000000800 */
[----:B0-----:R-:W-:-:S05]  /*0050*/  IMAD R5, R5, UR4, R0 ;  /* 0x0000000405057c24 */ /* 0x001fca000f8e0200 */
[----:B-1----:R-:W-:-:S13]  /*0060*/  ISETP.GE.AND P0, PT, R5, UR5, PT ;  /* 0x0000000505007c0c */ /* 0x002fda000bf06270 */
[----:B------:R-:W-:Y:S05]  /*0070*/  @P0 EXIT ;  /* 0x000000000000094d */ /* 0x000fea0003800000 */
[----:B------:R-:W0:Y:S01]  /*0080*/  LDC.64 R2, c[0x0][0x380] ;  /* 0x0000e000ff027b82 */ /* 0x000e220000000a00 */
[----:B------:R-:W1:Y:S01]  /*0090*/  LDCU.64 UR4, c[0x0][0x358] ;  /* 0x00006b00ff0477ac */ /* 0x000e620008000a00 */
[----:B0-----:R-:W-:-:S06]  /*00a0*/  IMAD.WIDE R2, R5, 0x4, R2 ;  /* 0x0000000405027825 */ /* 0x001fcc00078e0202 */
[----:B------:R-:W0:Y:S01]  /*00b0*/  LDC.64 R4, c[0x0][0x388] ;  /* 0x0000e200ff047b82 */ /* 0x000e220000000a00 */
[----:B-1----:R-:W0:Y:S01]  /*00c0*/  LDG.E R3, desc[UR4][R2.64] ;  /* 0x0000000402037981 */ /* 0x002e22000c1e1900 */
[----:B------:R-:W-:Y:S02]  /*00d0*/  HFMA2 R7, -RZ, RZ, 0, 5.9604644775390625e-08 ;  /* 0x00000001ff077431 */ /* 0x000fe400000001ff */
[----:B0-----:R-:W-:-:S05]  /*00e0*/  IMAD.WIDE R4, R3, 0x4, R4 ;  /* 0x0000000403047825 */ /* 0x001fca00078e0204 */
[----:B------:R-:W-:Y:S01]  /*00f0*/  REDG.E.ADD.STRONG.GPU desc[UR4][R4.64], R7 ;  /* 0x000000070400798e */ /* 0x000fe2000c12e104 */
[----:B------:R-:W-:Y:S05]  /*0100*/  EXIT ;  /* 0x000000000000794d */ /* 0x000fea0003800000 */
.L_x_1:
        /* <DEDUP_REMOVED lines=15> */
.L_x_3:


//--------------------- .nv.shared.reserved.0     --------------------------
	.section	.nv.shared.reserved.0,"aw",@nobits
	.weak		__nv_reservedSMEM_offset_0_alias
	.size		__nv_reservedSMEM_offset_0_alias, 0, 64
	.other		__nv_reservedSMEM_offset_0_alias,@"STO_CUDA_RESERVED_SHARED STV_DEFAULT"
__nv_reservedSMEM_offset_0_alias:
	.zero		0
	.zero		64


//--------------------- .nv.constant0._Z23histogram_i32x4_kernel2PiS_i --------------------------
	.section	.nv.constant0._Z23histogram_i32x4_kernel2PiS_i,"a",@progbits
	.sectionflags	@""
	.align	4
.nv.constant0._Z23histogram_i32x4_kernel2PiS_i:
	.zero		916


//--------------------- .nv.constant0._Z16histogram_kernelPiS_i --------------------------
	.section	.nv.constant0._Z16histogram_kernelPiS_i,"a",@progbits
	.sectionflags	@""
	.align	4
.nv.constant0._Z16histogram_kernelPiS_i:
	.zero		916


//--------------------- SYMBOLS --------------------------

	.type		.nv.reservedSmem.offset0,@object
	.size		.nv.reservedSmem.offset0,0x4
